//
// Generated by NVIDIA NVVM Compiler
//
// Compiler Build ID: CL-36424714
// Cuda compilation tools, release 13.0, V13.0.88
// Based on NVVM 20.0.0
//

.version 9.0
.target sm_100
.address_size 64

	// .globl	kernel5

.visible .entry kernel5(
	.param .u64 .ptr .align 1 kernel5_param_0
)
{
	.reg .pred 	%p<2>;
	.reg .b32 	%r<3>;
	.reg .b64 	%rd<5>;

	ld.param.u64 	%rd1, [kernel5_param_0];
	mov.u32 	%r1, %tid.x;
	setp.lt.u32 	%p1, %r1, 8;
	selp.b32 	%r2, 4, 5, %p1;
	cvta.to.global.u64 	%rd2, %rd1;
	mul.wide.u32 	%rd3, %r1, 4;
	add.s64 	%rd4, %rd2, %rd3;
	st.global.u32 	[%rd4], %r2;
	ret;

}


// ===== COMPILED SASS (sm_100) =====

	.target	sm_100

	.elftype	@"ET_EXEC"


//--------------------- .note.nv.tkinfo           --------------------------
	.section	.note.nv.tkinfo,"",@"SHT_NOTE"
	.sectionflags	@"SHF_NOTE_NV_TKINFO"
	.tkinfo
        /*0018*/ 	.word	0x00000002
        /*0030*/ 	.string	""
        /*0030*/ 	.string	"ptxas"
        /*0030*/ 	.string	"Cuda compilation tools, release 13.0, V13.0.88"
        /*0030*/ 	.string	"Build cuda_13.0.r13.0/compiler.36424714_0"
        /*0030*/ 	.string	"-arch sm_100 -m 64 "



//--------------------- .note.nv.cuinfo           --------------------------
	.section	.note.nv.cuinfo,"",@"SHT_NOTE"
	.sectionflags	@"SHF_NOTE_NV_CUINFO"
        /*0018*/ 	.short	0x0002
        /*001a*/ 	.short	0x0064
        /*001c*/ 	.short	0x0082
	.zero		2


//--------------------- .nv.info                  --------------------------
	.section	.nv.info,"",@"SHT_CUDA_INFO"
	.align	4


	//----- nvinfo : EIATTR_REGCOUNT
	.align		4
        /*0000*/ 	.byte	0x04, 0x2f
        /*0002*/ 	.short	(.L_1 - .L_0)
	.align		4
.L_0:
        /*0004*/ 	.word	index@(kernel5)
        /*0008*/ 	.word	0x00000008


	//----- nvinfo : EIATTR_FRAME_SIZE
	.align		4
.L_1:
        /*000c*/ 	.byte	0x04, 0x11
        /*000e*/ 	.short	(.L_3 - .L_2)
	.align		4
.L_2:
        /*0010*/ 	.word	index@(kernel5)
        /*0014*/ 	.word	0x00000000


	//----- nvinfo : EIATTR_MIN_STACK_SIZE
	.align		4
.L_3:
        /*0018*/ 	.byte	0x04, 0x12
        /*001a*/ 	.short	(.L_5 - .L_4)
	.align		4
.L_4:
        /*001c*/ 	.word	index@(kernel5)
        /*0020*/ 	.word	0x00000000
.L_5:


//--------------------- .nv.compat                --------------------------
	.section	.nv.compat,"",@"SHT_CUDA_COMPAT_INFO"
	.align	4
        /*0000*/ 	.byte	0x02, 0x09, 0x00, 0x00, 0x02, 0x02, 0x01, 0x00, 0x02, 0x05, 0x05, 0x00, 0x03, 0x07, 0x01, 0x01
        /*0010*/ 	.byte	0x02, 0x03, 0x00, 0x00, 0x02, 0x06, 0x01, 0x00, 0x04, 0x0b, 0x08, 0x00, 0x09, 0x00, 0x00, 0x00
        /*0020*/ 	.byte	0x00, 0x00, 0x00, 0x00


//--------------------- .nv.info.kernel5          --------------------------
	.section	.nv.info.kernel5,"",@"SHT_CUDA_INFO"
	.sectionflags	@""
	.align	4


	//----- nvinfo : EIATTR_CUDA_API_VERSION
	.align		4
        /*0000*/ 	.byte	0x04, 0x37
        /*0002*/ 	.short	(.L_7 - .L_6)
.L_6:
        /*0004*/ 	.word	0x00000082


	//----- nvinfo : EIATTR_KPARAM_INFO
	.align		4
.L_7:
        /*0008*/ 	.byte	0x04, 0x17
        /*000a*/ 	.short	(.L_9 - .L_8)
.L_8:
        /*000c*/ 	.word	0x00000000
        /*0010*/ 	.short	0x0000
        /*0012*/ 	.short	0x0000
        /*0014*/ 	.byte	0x00, 0xf5, 0x21, 0x00


	//----- nvinfo : EIATTR_SPARSE_MMA_MASK
	.align		4
.L_9:
        /*0018*/ 	.byte	0x03, 0x50
        /*001a*/ 	.short	0x0000


	//----- nvinfo : EIATTR_MAXREG_COUNT
	.align		4
        /*001c*/ 	.byte	0x03, 0x1b
        /*001e*/ 	.short	0x00ff


	//----- nvinfo : EIATTR_MERCURY_ISA_VERSION
	.align		4
        /*0020*/ 	.byte	0x03, 0x5f
        /*0022*/ 	.short	0x0101


	//----- nvinfo : EIATTR_VRC_CTA_INIT_COUNT
	.align		4
        /*0024*/ 	.byte	0x02, 0x4a
	.zero		1
	.zero		1


	//----- nvinfo : EIATTR_EXIT_INSTR_OFFSETS
	.align		4
        /*0028*/ 	.byte	0x04, 0x1c
        /*002a*/ 	.short	(.L_11 - .L_10)


	//   ....[0]....
.L_10:
        /*002c*/ 	.word	0x00000090


	//----- nvinfo : EIATTR_CBANK_PARAM_SIZE
	.align		4
.L_11:
        /*0030*/ 	.byte	0x03, 0x19
        /*0032*/ 	.short	0x0008


	//----- nvinfo : EIATTR_PARAM_CBANK
	.align		4
        /*0034*/ 	.byte	0x04, 0x0a
        /*0036*/ 	.short	(.L_13 - .L_12)
	.align		4
.L_12:
        /*0038*/ 	.word	index@(.nv.constant0.kernel5)
        /*003c*/ 	.short	0x0380
        /*003e*/ 	.short	0x0008


	//----- nvinfo : EIATTR_SW_WAR
	.align		4
.L_13:
        /*0040*/ 	.byte	0x04, 0x36
        /*0042*/ 	.short	(.L_15 - .L_14)
.L_14:
        /*0044*/ 	.word	0x00000008
.L_15:


//--------------------- .nv.callgraph             --------------------------
	.section	.nv.callgraph,"",@"SHT_CUDA_CALLGRAPH"
	.align	4
	.sectionentsize	8
	.align		4
        /*0000*/ 	.word	0x00000000
	.align		4
        /*0004*/ 	.word	0xffffffff
	.align		4
        /*0008*/ 	.word	0x00000000
	.align		4
        /*000c*/ 	.word	0xfffffffe
	.align		4
        /*0010*/ 	.word	0x00000000
	.align		4
        /*0014*/ 	.word	0xfffffffd
	.align		4
        /*0018*/ 	.word	0x00000000
	.align		4
        /*001c*/ 	.word	0xfffffffc


//--------------------- .text.kernel5             --------------------------
	.section	.text.kernel5,"ax",@progbits
	.align	128
        .global         kernel5
        .type           kernel5,@function
        .size           kernel5,(.L_x_1 - kernel5)
        .other          kernel5,@"STO_CUDA_ENTRY STV_DEFAULT"
kernel5:
.text.kernel5:
[----:B------:R-:W-:Y:S01]  /*0000*/  LDC R1, c[0x0][0x37c] ;  /* 0x0000df00ff017b82 */ /* 0x000fe20000000800 */
[----:B------:R-:W0:Y:S07]  /*0010*/  S2R R5, SR_TID.X ;  /* 0x0000000000057919 */ /* 0x000e2e0000002100 */
[----:B------:R-:W1:Y:S01]  /*0020*/  LDC.64 R2, c[0x0][0x380] ;  /* 0x0000e000ff027b82 */ /* 0x000e620000000a00 */
[----:B------:R-:W2:Y:S01]  /*0030*/  LDCU.64 UR4, c[0x0][0x358] ;  /* 0x00006b00ff0477ac */ /* 0x000ea20008000a00 */
[----:B------:R-:W-:Y:S01]  /*0040*/  HFMA2 R0, -RZ, RZ, 0, 2.384185791015625e-07 ;  /* 0x00000004ff007431 */ /* 0x000fe200000001ff */
[C---:B0-----:R-:W-:Y:S01]  /*0050*/  ISETP.GE.U32.AND P0, PT, R5.reuse, 0x8, PT ;  /* 0x000000080500780c */ /* 0x041fe20003f06070 */
[----:B-1----:R-:W-:-:S03]  /*0060*/  IMAD.WIDE.U32 R2, R5, 0x4, R2 ;  /* 0x0000000405027825 */ /* 0x002fc600078e0002 */
[----:B------:R-:W-:-:S05]  /*0070*/  SEL R5, R0, 0x5, !P0 ;  /* 0x0000000500057807 */ /* 0x000fca0004000000 */
[----:B--2---:R-:W-:Y:S01]  /*0080*/  STG.E desc[UR4][R2.64], R5 ;  /* 0x0000000502007986 */ /* 0x004fe2000c101904 */
[----:B------:R-:W-:Y:S05]  /*0090*/  EXIT ;  /* 0x000000000000794d */ /* 0x000fea0003800000 */
.L_x_0:
[----:B------:R-:W-:-:S00]  /*00a0*/  BRA `(.L_x_0) ;  /* 0xfffffffc00fc7947 */ /* 0x000fc0000383ffff */
[----:B------:R-:W-:-:S00]  /*00b0*/  NOP ;  /* 0x0000000000007918 */ /* 0x000fc00000000000 */
        /* <DEDUP_REMOVED lines=12> */
.L_x_1:


//--------------------- .nv.shared.reserved.0     --------------------------
	.section	.nv.shared.reserved.0,"aw",@nobits
	.weak		__nv_reservedSMEM_offset_0_alias
	.size		__nv_reservedSMEM_offset_0_alias, 0, 64
	.other		__nv_reservedSMEM_offset_0_alias,@"STO_CUDA_RESERVED_SHARED STV_DEFAULT"
__nv_reservedSMEM_offset_0_alias:
	.zero		0
	.zero		64


//--------------------- .nv.constant0.kernel5     --------------------------
	.section	.nv.constant0.kernel5,"a",@progbits
	.sectionflags	@""
	.align	4
.nv.constant0.kernel5:
	.zero		904


//--------------------- SYMBOLS --------------------------

	.type		.nv.reservedSmem.offset0,@object
	.size		.nv.reservedSmem.offset0,0x4
